//
// Generated by NVIDIA NVVM Compiler
//
// Compiler Build ID: CL-36424714
// Cuda compilation tools, release 13.0, V13.0.88
// Based on NVVM 20.0.0
//

.version 9.0
.target sm_100
.address_size 64

	// .globl	_Z6conv1DPfS_i
.const .align 4 .b8 d_kernel[20];

.visible .entry _Z6conv1DPfS_i(
	.param .u64 .ptr .align 1 _Z6conv1DPfS_i_param_0,
	.param .u64 .ptr .align 1 _Z6conv1DPfS_i_param_1,
	.param .u32 _Z6conv1DPfS_i_param_2
)
{
	.reg .pred 	%p<15>;
	.reg .b32 	%r<10>;
	.reg .b32 	%f<27>;
	.reg .b64 	%rd<17>;

	ld.param.u64 	%rd3, [_Z6conv1DPfS_i_param_0];
	ld.param.u64 	%rd2, [_Z6conv1DPfS_i_param_1];
	ld.param.u32 	%r5, [_Z6conv1DPfS_i_param_2];
	cvta.to.global.u64 	%rd1, %rd3;
	mov.u32 	%r6, %ctaid.x;
	mov.u32 	%r7, %ntid.x;
	mov.u32 	%r8, %tid.x;
	mad.lo.s32 	%r1, %r6, %r7, %r8;
	setp.ge.s32 	%p1, %r1, %r5;
	@%p1 bra 	$L__BB0_12;
	add.s32 	%r2, %r1, -2;
	setp.lt.s32 	%p2, %r1, 2;
	setp.ge.s32 	%p3, %r2, %r5;
	mov.f32 	%f23, 0f00000000;
	or.pred  	%p4, %p2, %p3;
	@%p4 bra 	$L__BB0_3;
	mul.wide.u32 	%rd4, %r2, 4;
	add.s64 	%rd5, %rd1, %rd4;
	ld.global.f32 	%f12, [%rd5];
	ld.const.f32 	%f13, [d_kernel];
	fma.rn.f32 	%f23, %f12, %f13, 0f00000000;
$L__BB0_3:
	setp.lt.s32 	%p5, %r1, 1;
	setp.gt.s32 	%p6, %r1, %r5;
	or.pred  	%p7, %p5, %p6;
	@%p7 bra 	$L__BB0_5;
	add.s32 	%r9, %r1, -1;
	mul.wide.u32 	%rd6, %r9, 4;
	add.s64 	%rd7, %rd1, %rd6;
	ld.global.f32 	%f14, [%rd7];
	ld.const.f32 	%f15, [d_kernel+4];
	fma.rn.f32 	%f23, %f14, %f15, %f23;
$L__BB0_5:
	setp.lt.s32 	%p8, %r1, 0;
	@%p8 bra 	$L__BB0_7;
	mul.wide.u32 	%rd8, %r1, 4;
	add.s64 	%rd9, %rd1, %rd8;
	ld.global.f32 	%f16, [%rd9];
	ld.const.f32 	%f17, [d_kernel+8];
	fma.rn.f32 	%f23, %f16, %f17, %f23;
$L__BB0_7:
	add.s32 	%r3, %r1, 1;
	setp.lt.s32 	%p9, %r1, -1;
	setp.ge.s32 	%p10, %r3, %r5;
	or.pred  	%p11, %p9, %p10;
	@%p11 bra 	$L__BB0_9;
	mul.wide.u32 	%rd10, %r3, 4;
	add.s64 	%rd11, %rd1, %rd10;
	ld.global.f32 	%f18, [%rd11];
	ld.const.f32 	%f19, [d_kernel+12];
	fma.rn.f32 	%f23, %f18, %f19, %f23;
$L__BB0_9:
	add.s32 	%r4, %r1, 2;
	setp.lt.s32 	%p12, %r1, -2;
	setp.ge.s32 	%p13, %r4, %r5;
	or.pred  	%p14, %p12, %p13;
	@%p14 bra 	$L__BB0_11;
	mul.wide.u32 	%rd12, %r4, 4;
	add.s64 	%rd13, %rd1, %rd12;
	ld.global.f32 	%f20, [%rd13];
	ld.const.f32 	%f21, [d_kernel+16];
	fma.rn.f32 	%f23, %f20, %f21, %f23;
$L__BB0_11:
	cvta.to.global.u64 	%rd14, %rd2;
	mul.wide.s32 	%rd15, %r1, 4;
	add.s64 	%rd16, %rd14, %rd15;
	st.global.f32 	[%rd16], %f23;
$L__BB0_12:
	ret;

}


// ===== COMPILED SASS (sm_100) =====

	.target	sm_100

	.elftype	@"ET_EXEC"


//--------------------- .note.nv.tkinfo           --------------------------
	.section	.note.nv.tkinfo,"",@"SHT_NOTE"
	.sectionflags	@"SHF_NOTE_NV_TKINFO"
	.tkinfo
        /*0018*/ 	.word	0x00000002
        /*0030*/ 	.string	""
        /*0030*/ 	.string	"ptxas"
        /*0030*/ 	.string	"Cuda compilation tools, release 13.0, V13.0.88"
        /*0030*/ 	.string	"Build cuda_13.0.r13.0/compiler.36424714_0"
        /*0030*/ 	.string	"-arch sm_100 -m 64 "



//--------------------- .note.nv.cuinfo           --------------------------
	.section	.note.nv.cuinfo,"",@"SHT_NOTE"
	.sectionflags	@"SHF_NOTE_NV_CUINFO"
        /*0018*/ 	.short	0x0002
        /*001a*/ 	.short	0x0064
        /*001c*/ 	.short	0x0082
	.zero		2


//--------------------- .nv.info                  --------------------------
	.section	.nv.info,"",@"SHT_CUDA_INFO"
	.align	4


	//----- nvinfo : EIATTR_REGCOUNT
	.align		4
        /*0000*/ 	.byte	0x04, 0x2f
        /*0002*/ 	.short	(.L_2 - .L_1)
	.align		4
.L_1:
        /*0004*/ 	.word	index@(_Z6conv1DPfS_i)
        /*0008*/ 	.word	0x00000016


	//----- nvinfo : EIATTR_FRAME_SIZE
	.align		4
.L_2:
        /*000c*/ 	.byte	0x04, 0x11
        /*000e*/ 	.short	(.L_4 - .L_3)
	.align		4
.L_3:
        /*0010*/ 	.word	index@(_Z6conv1DPfS_i)
        /*0014*/ 	.word	0x00000000


	//----- nvinfo : EIATTR_MIN_STACK_SIZE
	.align		4
.L_4:
        /*0018*/ 	.byte	0x04, 0x12
        /*001a*/ 	.short	(.L_6 - .L_5)
	.align		4
.L_5:
        /*001c*/ 	.word	index@(_Z6conv1DPfS_i)
        /*0020*/ 	.word	0x00000000
.L_6:


//--------------------- .nv.compat                --------------------------
	.section	.nv.compat,"",@"SHT_CUDA_COMPAT_INFO"
	.align	4
        /*0000*/ 	.byte	0x02, 0x09, 0x00, 0x00, 0x02, 0x02, 0x01, 0x00, 0x02, 0x05, 0x05, 0x00, 0x03, 0x07, 0x01, 0x01
        /*0010*/ 	.byte	0x02, 0x03, 0x00, 0x00, 0x02, 0x06, 0x01, 0x00, 0x04, 0x0b, 0x08, 0x00, 0x09, 0x00, 0x00, 0x00
        /*0020*/ 	.byte	0x00, 0x00, 0x00, 0x00


//--------------------- .nv.info._Z6conv1DPfS_i   --------------------------
	.section	.nv.info._Z6conv1DPfS_i,"",@"SHT_CUDA_INFO"
	.sectionflags	@""
	.align	4


	//----- nvinfo : EIATTR_CUDA_API_VERSION
	.align		4
        /*0000*/ 	.byte	0x04, 0x37
        /*0002*/ 	.short	(.L_8 - .L_7)
.L_7:
        /*0004*/ 	.word	0x00000082


	//----- nvinfo : EIATTR_KPARAM_INFO
	.align		4
.L_8:
        /*0008*/ 	.byte	0x04, 0x17
        /*000a*/ 	.short	(.L_10 - .L_9)
.L_9:
        /*000c*/ 	.word	0x00000000
        /*0010*/ 	.short	0x0002
        /*0012*/ 	.short	0x0010
        /*0014*/ 	.byte	0x00, 0xf0, 0x11, 0x00


	//----- nvinfo : EIATTR_KPARAM_INFO
	.align		4
.L_10:
        /*0018*/ 	.byte	0x04, 0x17
        /*001a*/ 	.short	(.L_12 - .L_11)
.L_11:
        /*001c*/ 	.word	0x00000000
        /*0020*/ 	.short	0x0001
        /*0022*/ 	.short	0x0008
        /*0024*/ 	.byte	0x00, 0xf5, 0x21, 0x00


	//----- nvinfo : EIATTR_KPARAM_INFO
	.align		4
.L_12:
        /*0028*/ 	.byte	0x04, 0x17
        /*002a*/ 	.short	(.L_14 - .L_13)
.L_13:
        /*002c*/ 	.word	0x00000000
        /*0030*/ 	.short	0x0000
        /*0032*/ 	.short	0x0000
        /*0034*/ 	.byte	0x00, 0xf5, 0x21, 0x00


	//----- nvinfo : EIATTR_SPARSE_MMA_MASK
	.align		4
.L_14:
        /*0038*/ 	.byte	0x03, 0x50
        /*003a*/ 	.short	0x0000


	//----- nvinfo : EIATTR_MAXREG_COUNT
	.align		4
        /*003c*/ 	.byte	0x03, 0x1b
        /*003e*/ 	.short	0x00ff


	//----- nvinfo : EIATTR_MERCURY_ISA_VERSION
	.align		4
        /*0040*/ 	.byte	0x03, 0x5f
        /*0042*/ 	.short	0x0101


	//----- nvinfo : EIATTR_VRC_CTA_INIT_COUNT
	.align		4
        /*0044*/ 	.byte	0x02, 0x4a
	.zero		1
	.zero		1


	//----- nvinfo : EIATTR_EXIT_INSTR_OFFSETS
	.align		4
        /*0048*/ 	.byte	0x04, 0x1c
        /*004a*/ 	.short	(.L_16 - .L_15)


	//   ....[0]....
.L_15:
        /*004c*/ 	.word	0x00000070


	//   ....[1]....
        /*0050*/ 	.word	0x00000330


	//----- nvinfo : EIATTR_CBANK_PARAM_SIZE
	.align		4
.L_16:
        /*0054*/ 	.byte	0x03, 0x19
        /*0056*/ 	.short	0x0014


	//----- nvinfo : EIATTR_PARAM_CBANK
	.align		4
        /*0058*/ 	.byte	0x04, 0x0a
        /*005a*/ 	.short	(.L_18 - .L_17)
	.align		4
.L_17:
        /*005c*/ 	.word	index@(.nv.constant0._Z6conv1DPfS_i)
        /*0060*/ 	.short	0x0380
        /*0062*/ 	.short	0x0014


	//----- nvinfo : EIATTR_SW_WAR
	.align		4
.L_18:
        /*0064*/ 	.byte	0x04, 0x36
        /*0066*/ 	.short	(.L_20 - .L_19)
.L_19:
        /*0068*/ 	.word	0x00000008
.L_20:


//--------------------- .nv.callgraph             --------------------------
	.section	.nv.callgraph,"",@"SHT_CUDA_CALLGRAPH"
	.align	4
	.sectionentsize	8
	.align		4
        /*0000*/ 	.word	0x00000000
	.align		4
        /*0004*/ 	.word	0xffffffff
	.align		4
        /*0008*/ 	.word	0x00000000
	.align		4
        /*000c*/ 	.word	0xfffffffe
	.align		4
        /*0010*/ 	.word	0x00000000
	.align		4
        /*0014*/ 	.word	0xfffffffd
	.align		4
        /*0018*/ 	.word	0x00000000
	.align		4
        /*001c*/ 	.word	0xfffffffc


//--------------------- .nv.constant3             --------------------------
	.section	.nv.constant3,"a",@progbits
	.align	4
.nv.constant3:
	.type		d_kernel,@object
	.size		d_kernel,(.L_0 - d_kernel)
d_kernel:
	.zero		20
.L_0:


//--------------------- .text._Z6conv1DPfS_i      --------------------------
	.section	.text._Z6conv1DPfS_i,"ax",@progbits
	.align	128
        .global         _Z6conv1DPfS_i
        .type           _Z6conv1DPfS_i,@function
        .size           _Z6conv1DPfS_i,(.L_x_1 - _Z6conv1DPfS_i)
        .other          _Z6conv1DPfS_i,@"STO_CUDA_ENTRY STV_DEFAULT"
_Z6conv1DPfS_i:
.text._Z6conv1DPfS_i:
[----:B------:R-:W-:Y:S01]  /*0000*/  LDC R1, c[0x0][0x37c] ;  /* 0x0000df00ff017b82 */ /* 0x000fe20000000800 */
[----:B------:R-:W0:Y:S07]  /*0010*/  S2R R3, SR_TID.X ;  /* 0x0000000000037919 */ /* 0x000e2e0000002100 */
[----:B------:R-:W0:Y:S01]  /*0020*/  S2UR UR4, SR_CTAID.X ;  /* 0x00000000000479c3 */ /* 0x000e220000002500 */
[----:B------:R-:W1:Y:S07]  /*0030*/  LDCU UR6, c[0x0][0x390] ;  /* 0x00007200ff0677ac */ /* 0x000e6e0008000800 */
[----:B------:R-:W0:Y:S02]  /*0040*/  LDC R4, c[0x0][0x360] ;  /* 0x0000d800ff047b82 */ /* 0x000e240000000800 */
[----:B0-----:R-:W-:-:S05]  /*0050*/  IMAD R4, R4, UR4, R3 ;  /* 0x0000000404047c24 */ /* 0x001fca000f8e0203 */
[----:B-1----:R-:W-:-:S13]  /*0060*/  ISETP.GE.AND P0, PT, R4, UR6, PT ;  /* 0x0000000604007c0c */ /* 0x002fda000bf06270 */
[----:B------:R-:W-:Y:S05]  /*0070*/  @P0 EXIT ;  /* 0x000000000000094d */ /* 0x000fea0003800000 */
[C---:B------:R-:W-:Y:S01]  /*0080*/  IADD3 R5, PT, PT, R4.reuse, -0x2, RZ ;  /* 0xfffffffe04057810 */ /* 0x040fe20007ffe0ff */
[----:B------:R-:W0:Y:S01]  /*0090*/  LDCU.64 UR4, c[0x0][0x358] ;  /* 0x00006b00ff0477ac */ /* 0x000e220008000a00 */
[C---:B------:R-:W-:Y:S02]  /*00a0*/  ISETP.GT.AND P1, PT, R4.reuse, UR6, PT ;  /* 0x0000000604007c0c */ /* 0x040fe4000bf24270 */
[----:B------:R-:W-:Y:S02]  /*00b0*/  ISETP.GE.AND P0, PT, R5, UR6, PT ;  /* 0x0000000605007c0c */ /* 0x000fe4000bf06270 */
[C---:B------:R-:W-:Y:S02]  /*00c0*/  IADD3 R17, PT, PT, R4.reuse, 0x1, RZ ;  /* 0x0000000104117810 */ /* 0x040fe40007ffe0ff */
[C---:B------:R-:W-:Y:S02]  /*00d0*/  ISETP.LT.OR P0, PT, R4.reuse, 0x2, P0 ;  /* 0x000000020400780c */ /* 0x040fe40000701670 */
[----:B------:R-:W-:-:S02]  /*00e0*/  ISETP.LT.OR P1, PT, R4, 0x1, P1 ;  /* 0x000000010400780c */ /* 0x000fc40000f21670 */
[C---:B------:R-:W-:Y:S02]  /*00f0*/  ISETP.GE.AND P4, PT, R4.reuse, RZ, PT ;  /* 0x000000ff0400720c */ /* 0x040fe40003f86270 */
[C---:B------:R-:W-:Y:S02]  /*0100*/  IADD3 R19, PT, PT, R4.reuse, 0x2, RZ ;  /* 0x0000000204137810 */ /* 0x040fe40007ffe0ff */
[----:B------:R-:W-:Y:S02]  /*0110*/  ISETP.GE.AND P3, PT, R17, UR6, PT ;  /* 0x0000000611007c0c */ /* 0x000fe4000bf66270 */
[----:B------:R-:W-:Y:S02]  /*0120*/  ISETP.GE.AND P2, PT, R19, UR6, PT ;  /* 0x0000000613007c0c */ /* 0x000fe4000bf46270 */
[C---:B------:R-:W-:Y:S01]  /*0130*/  ISETP.LT.OR P3, PT, R4.reuse, -0x1, P3 ;  /* 0xffffffff0400780c */ /* 0x040fe20001f61670 */
[----:B------:R-:W1:Y:S01]  /*0140*/  @!P0 LDC.64 R8, c[0x0][0x380] ;  /* 0x0000e000ff088b82 */ /* 0x000e620000000a00 */
[----:B------:R-:W-:-:S02]  /*0150*/  ISETP.LT.OR P2, PT, R4, -0x2, P2 ;  /* 0xfffffffe0400780c */ /* 0x000fc40001741670 */
[----:B------:R-:W-:-:S05]  /*0160*/  @!P1 IADD3 R15, PT, PT, R4, -0x1, RZ ;  /* 0xffffffff040f9810 */ /* 0x000fca0007ffe0ff */
[----:B------:R-:W2:Y:S08]  /*0170*/  @!P1 LDC.64 R10, c[0x0][0x380] ;  /* 0x0000e000ff0a9b82 */ /* 0x000eb00000000a00 */
[----:B------:R-:W3:Y:S08]  /*0180*/  @P4 LDC.64 R12, c[0x0][0x380] ;  /* 0x0000e000ff0c4b82 */ /* 0x000ef00000000a00 */
[----:B------:R-:W4:Y:S01]  /*0190*/  @!P3 LDC.64 R6, c[0x0][0x380] ;  /* 0x0000e000ff06bb82 */ /* 0x000f220000000a00 */
[----:B-1----:R-:W-:-:S05]  /*01a0*/  @!P0 IMAD.WIDE.U32 R8, R5, 0x4, R8 ;  /* 0x0000000405088825 */ /* 0x002fca00078e0008 */
[----:B0-----:R-:W5:Y:S02]  /*01b0*/  @!P0 LDG.E R0, desc[UR4][R8.64] ;  /* 0x0000000408008981 */ /* 0x001f64000c1e1900 */
[----:B------:R-:W0:Y:S01]  /*01c0*/  @!P2 LDC.64 R2, c[0x0][0x380] ;  /* 0x0000e000ff02ab82 */ /* 0x000e220000000a00 */
[----:B--2---:R-:W-:-:S06]  /*01d0*/  @!P1 IMAD.WIDE.U32 R10, R15, 0x4, R10 ;  /* 0x000000040f0a9825 */ /* 0x004fcc00078e000a */
[----:B------:R1:W2:Y:S01]  /*01e0*/  @!P1 LDG.E R10, desc[UR4][R10.64] ;  /* 0x000000040a0a9981 */ /* 0x0002a2000c1e1900 */
[----:B---3--:R-:W-:Y:S01]  /*01f0*/  @P4 IMAD.WIDE.U32 R12, R4, 0x4, R12 ;  /* 0x00000004040c4825 */ /* 0x008fe200078e000c */
[----:B------:R-:W5:Y:S05]  /*0200*/  @!P0 LDC R5, c[0x3][RZ] ;  /* 0x00c00000ff058b82 */ /* 0x000f6a0000000800 */
[----:B------:R-:W3:Y:S01]  /*0210*/  @P4 LDG.E R12, desc[UR4][R12.64] ;  /* 0x000000040c0c4981 */ /* 0x000ee2000c1e1900 */
[----:B----4-:R-:W-:Y:S02]  /*0220*/  @!P3 IMAD.WIDE.U32 R6, R17, 0x4, R6 ;  /* 0x000000041106b825 */ /* 0x010fe400078e0006 */
[----:B------:R-:W2:Y:S04]  /*0230*/  @!P1 LDC R14, c[0x3][0x4] ;  /* 0x00c00100ff0e9b82 */ /* 0x000ea80000000800 */
[----:B------:R-:W4:Y:S01]  /*0240*/  @!P3 LDG.E R6, desc[UR4][R6.64] ;  /* 0x000000040606b981 */ /* 0x000f22000c1e1900 */
[----:B0-----:R-:W-:-:S03]  /*0250*/  @!P2 IMAD.WIDE.U32 R2, R19, 0x4, R2 ;  /* 0x000000041302a825 */ /* 0x001fc600078e0002 */
[----:B------:R-:W3:Y:S03]  /*0260*/  @P4 LDC R15, c[0x3][0x8] ;  /* 0x00c00200ff0f4b82 */ /* 0x000ee60000000800 */
[----:B------:R-:W4:Y:S05]  /*0270*/  @!P2 LDG.E R2, desc[UR4][R2.64] ;  /* 0x000000040202a981 */ /* 0x000f2a000c1e1900 */
[----:B------:R-:W4:Y:S01]  /*0280*/  @!P3 LDC R16, c[0x3][0xc] ;  /* 0x00c00300ff10bb82 */ /* 0x000f220000000800 */
[----:B-1----:R-:W-:-:S07]  /*0290*/  HFMA2 R11, -RZ, RZ, 0, 0 ;  /* 0x00000000ff0b7431 */ /* 0x002fce00000001ff */
[----:B------:R-:W0:Y:S08]  /*02a0*/  LDC.64 R8, c[0x0][0x388] ;  /* 0x0000e200ff087b82 */ /* 0x000e300000000a00 */
[----:B------:R-:W1:Y:S01]  /*02b0*/  @!P2 LDC R17, c[0x3][0x10] ;  /* 0x00c00400ff11ab82 */ /* 0x000e620000000800 */
[----:B-----5:R-:W-:-:S04]  /*02c0*/  @!P0 FFMA R11, R0, R5, RZ ;  /* 0x00000005000b8223 */ /* 0x020fc800000000ff */
[----:B--2---:R-:W-:-:S04]  /*02d0*/  @!P1 FFMA R11, R10, R14, R11 ;  /* 0x0000000e0a0b9223 */ /* 0x004fc8000000000b */
[----:B---3--:R-:W-:Y:S01]  /*02e0*/  @P4 FFMA R11, R12, R15, R11 ;  /* 0x0000000f0c0b4223 */ /* 0x008fe2000000000b */
[----:B0-----:R-:W-:-:S04]  /*02f0*/  IMAD.WIDE R4, R4, 0x4, R8 ;  /* 0x0000000404047825 */ /* 0x001fc800078e0208 */
[----:B----4-:R-:W-:-:S04]  /*0300*/  @!P3 FFMA R11, R6, R16, R11 ;  /* 0x00000010060bb223 */ /* 0x010fc8000000000b */
[----:B-1----:R-:W-:-:S05]  /*0310*/  @!P2 FFMA R11, R2, R17, R11 ;  /* 0x00000011020ba223 */ /* 0x002fca000000000b */
[----:B------:R-:W-:Y:S01]  /*0320*/  STG.E desc[UR4][R4.64], R11 ;  /* 0x0000000b04007986 */ /* 0x000fe2000c101904 */
[----:B------:R-:W-:Y:S05]  /*0330*/  EXIT ;  /* 0x000000000000794d */ /* 0x000fea0003800000 */
.L_x_0:
[----:B------:R-:W-:-:S00]  /*0340*/  BRA `(.L_x_0) ;  /* 0xfffffffc00fc7947 */ /* 0x000fc0000383ffff */
[----:B------:R-:W-:-:S00]  /*0350*/  NOP ;  /* 0x0000000000007918 */ /* 0x000fc00000000000 */
        /* <DEDUP_REMOVED lines=10> */
.L_x_1:


//--------------------- .nv.shared.reserved.0     --------------------------
	.section	.nv.shared.reserved.0,"aw",@nobits
	.weak		__nv_reservedSMEM_offset_0_alias
	.size		__nv_reservedSMEM_offset_0_alias, 0, 64
	.other		__nv_reservedSMEM_offset_0_alias,@"STO_CUDA_RESERVED_SHARED STV_DEFAULT"
__nv_reservedSMEM_offset_0_alias:
	.zero		0
	.zero		64


//--------------------- .nv.constant0._Z6conv1DPfS_i --------------------------
	.section	.nv.constant0._Z6conv1DPfS_i,"a",@progbits
	.sectionflags	@""
	.align	4
.nv.constant0._Z6conv1DPfS_i:
	.zero		916


//--------------------- SYMBOLS --------------------------

	.type		.nv.reservedSmem.offset0,@object
	.size		.nv.reservedSmem.offset0,0x4
